//
// Generated by NVIDIA NVVM Compiler
//
// Compiler Build ID: CL-36424714
// Cuda compilation tools, release 13.0, V13.0.88
// Based on NVVM 20.0.0
//

.version 9.0
.target sm_100
.address_size 64

	// .globl	_Z8maxflopsv

.visible .entry _Z8maxflopsv()
{
	.reg .b32 	%f<3>;
	.reg .b64 	%rd<3>;

	mov.f32 	%f2, %f1;
	ret;

}


// ===== COMPILED SASS (sm_100) =====

	.target	sm_100

	.elftype	@"ET_EXEC"


//--------------------- .note.nv.tkinfo           --------------------------
	.section	.note.nv.tkinfo,"",@"SHT_NOTE"
	.sectionflags	@"SHF_NOTE_NV_TKINFO"
	.tkinfo
        /*0018*/ 	.word	0x00000002
        /*0030*/ 	.string	""
        /*0030*/ 	.string	"ptxas"
        /*0030*/ 	.string	"Cuda compilation tools, release 13.0, V13.0.88"
        /*0030*/ 	.string	"Build cuda_13.0.r13.0/compiler.36424714_0"
        /*0030*/ 	.string	"-arch sm_100 -m 64 "



//--------------------- .note.nv.cuinfo           --------------------------
	.section	.note.nv.cuinfo,"",@"SHT_NOTE"
	.sectionflags	@"SHF_NOTE_NV_CUINFO"
        /*0018*/ 	.short	0x0002
        /*001a*/ 	.short	0x0064
        /*001c*/ 	.short	0x0082
	.zero		2


//--------------------- .nv.info                  --------------------------
	.section	.nv.info,"",@"SHT_CUDA_INFO"
	.align	4


	//----- nvinfo : EIATTR_REGCOUNT
	.align		4
        /*0000*/ 	.byte	0x04, 0x2f
        /*0002*/ 	.short	(.L_1 - .L_0)
	.align		4
.L_0:
        /*0004*/ 	.word	index@(_Z8maxflopsv)
        /*0008*/ 	.word	0x00000004


	//----- nvinfo : EIATTR_FRAME_SIZE
	.align		4
.L_1:
        /*000c*/ 	.byte	0x04, 0x11
        /*000e*/ 	.short	(.L_3 - .L_2)
	.align		4
.L_2:
        /*0010*/ 	.word	index@(_Z8maxflopsv)
        /*0014*/ 	.word	0x00000000


	//----- nvinfo : EIATTR_MIN_STACK_SIZE
	.align		4
.L_3:
        /*0018*/ 	.byte	0x04, 0x12
        /*001a*/ 	.short	(.L_5 - .L_4)
	.align		4
.L_4:
        /*001c*/ 	.word	index@(_Z8maxflopsv)
        /*0020*/ 	.word	0x00000000
.L_5:


//--------------------- .nv.compat                --------------------------
	.section	.nv.compat,"",@"SHT_CUDA_COMPAT_INFO"
	.align	4
        /*0000*/ 	.byte	0x02, 0x09, 0x00, 0x00, 0x02, 0x02, 0x01, 0x00, 0x02, 0x05, 0x05, 0x00, 0x03, 0x07, 0x01, 0x01
        /*0010*/ 	.byte	0x02, 0x03, 0x00, 0x00, 0x02, 0x06, 0x01, 0x00, 0x04, 0x0b, 0x08, 0x00, 0x09, 0x00, 0x00, 0x00
        /*0020*/ 	.byte	0x00, 0x00, 0x00, 0x00


//--------------------- .nv.info._Z8maxflopsv     --------------------------
	.section	.nv.info._Z8maxflopsv,"",@"SHT_CUDA_INFO"
	.sectionflags	@""
	.align	4


	//----- nvinfo : EIATTR_CUDA_API_VERSION
	.align		4
        /*0000*/ 	.byte	0x04, 0x37
        /*0002*/ 	.short	(.L_7 - .L_6)
.L_6:
        /*0004*/ 	.word	0x00000082


	//----- nvinfo : EIATTR_SPARSE_MMA_MASK
	.align		4
.L_7:
        /*0008*/ 	.byte	0x03, 0x50
        /*000a*/ 	.short	0x0000


	//----- nvinfo : EIATTR_MAXREG_COUNT
	.align		4
        /*000c*/ 	.byte	0x03, 0x1b
        /*000e*/ 	.short	0x00ff


	//----- nvinfo : EIATTR_MERCURY_ISA_VERSION
	.align		4
        /*0010*/ 	.byte	0x03, 0x5f
        /*0012*/ 	.short	0x0101


	//----- nvinfo : EIATTR_VRC_CTA_INIT_COUNT
	.align		4
        /*0014*/ 	.byte	0x02, 0x4a
	.zero		1
	.zero		1


	//----- nvinfo : EIATTR_EXIT_INSTR_OFFSETS
	.align		4
        /*0018*/ 	.byte	0x04, 0x1c
        /*001a*/ 	.short	(.L_9 - .L_8)


	//   ....[0]....
.L_8:
        /*001c*/ 	.word	0x00000010


	//----- nvinfo : EIATTR_SW_WAR
	.align		4
.L_9:
        /*0020*/ 	.byte	0x04, 0x36
        /*0022*/ 	.short	(.L_11 - .L_10)
.L_10:
        /*0024*/ 	.word	0x00000008
.L_11:


//--------------------- .nv.callgraph             --------------------------
	.section	.nv.callgraph,"",@"SHT_CUDA_CALLGRAPH"
	.align	4
	.sectionentsize	8
	.align		4
        /*0000*/ 	.word	0x00000000
	.align		4
        /*0004*/ 	.word	0xffffffff
	.align		4
        /*0008*/ 	.word	0x00000000
	.align		4
        /*000c*/ 	.word	0xfffffffe
	.align		4
        /*0010*/ 	.word	0x00000000
	.align		4
        /*0014*/ 	.word	0xfffffffd
	.align		4
        /*0018*/ 	.word	0x00000000
	.align		4
        /*001c*/ 	.word	0xfffffffc


//--------------------- .text._Z8maxflopsv        --------------------------
	.section	.text._Z8maxflopsv,"ax",@progbits
	.align	128
        .global         _Z8maxflopsv
        .type           _Z8maxflopsv,@function
        .size           _Z8maxflopsv,(.L_x_1 - _Z8maxflopsv)
        .other          _Z8maxflopsv,@"STO_CUDA_ENTRY STV_DEFAULT"
_Z8maxflopsv:
.text._Z8maxflopsv:
[----:B------:R-:W-:Y:S01]  /*0000*/  LDC R1, c[0x0][0x37c] ;  /* 0x0000df00ff017b82 */ /* 0x000fe20000000800 */
[----:B------:R-:W-:Y:S05]  /*0010*/  EXIT ;  /* 0x000000000000794d */ /* 0x000fea0003800000 */
.L_x_0:
[----:B------:R-:W-:-:S00]  /*0020*/  BRA `(.L_x_0) ;  /* 0xfffffffc00fc7947 */ /* 0x000fc0000383ffff */
[----:B------:R-:W-:-:S00]  /*0030*/  NOP ;  /* 0x0000000000007918 */ /* 0x000fc00000000000 */
        /* <DEDUP_REMOVED lines=12> */
.L_x_1:


//--------------------- .nv.shared.reserved.0     --------------------------
	.section	.nv.shared.reserved.0,"aw",@nobits
	.weak		__nv_reservedSMEM_offset_0_alias
	.size		__nv_reservedSMEM_offset_0_alias, 0, 64
	.other		__nv_reservedSMEM_offset_0_alias,@"STO_CUDA_RESERVED_SHARED STV_DEFAULT"
__nv_reservedSMEM_offset_0_alias:
	.zero		0
	.zero		64


//--------------------- .nv.constant0._Z8maxflopsv --------------------------
	.section	.nv.constant0._Z8maxflopsv,"a",@progbits
	.sectionflags	@""
	.align	4
.nv.constant0._Z8maxflopsv:
	.zero		896


//--------------------- SYMBOLS --------------------------

	.type		.nv.reservedSmem.offset0,@object
	.size		.nv.reservedSmem.offset0,0x4
